//
// Generated by NVIDIA NVVM Compiler
//
// Compiler Build ID: CL-36424714
// Cuda compilation tools, release 13.0, V13.0.88
// Based on NVVM 20.0.0
//

.version 9.0
.target sm_100
.address_size 64

	// .globl	_Z11convolutionPfS_

.visible .entry _Z11convolutionPfS_(
	.param .u64 .ptr .align 1 _Z11convolutionPfS__param_0,
	.param .u64 .ptr .align 1 _Z11convolutionPfS__param_1
)
{
	.reg .pred 	%p<3>;
	.reg .b32 	%r<13>;
	.reg .b32 	%f<43>;
	.reg .b64 	%rd<9>;

	ld.param.u64 	%rd3, [_Z11convolutionPfS__param_0];
	ld.param.u64 	%rd4, [_Z11convolutionPfS__param_1];
	mov.u32 	%r6, %ctaid.x;
	mov.u32 	%r1, %ntid.x;
	mov.u32 	%r7, %tid.x;
	mad.lo.s32 	%r12, %r6, %r1, %r7;
	add.s32 	%r8, %r12, -1;
	setp.gt.u32 	%p1, %r8, 1;
	@%p1 bra 	$L__BB0_3;
	mov.u32 	%r9, %nctaid.x;
	mul.lo.s32 	%r3, %r1, %r9;
	cvta.to.global.u64 	%rd1, %rd3;
	cvta.to.global.u64 	%rd2, %rd4;
$L__BB0_2:
	shl.b32 	%r10, %r12, 2;
	add.s32 	%r11, %r10, -4;
	mul.wide.s32 	%rd5, %r11, 4;
	add.s64 	%rd6, %rd1, %rd5;
	ld.global.f32 	%f1, [%rd6];
	mul.f32 	%f2, %f1, 0f3E4CCCCD;
	ld.global.f32 	%f3, [%rd6+16];
	mul.f32 	%f4, %f3, 0f3E99999A;
	sub.f32 	%f5, %f2, %f4;
	ld.global.f32 	%f6, [%rd6+32];
	fma.rn.f32 	%f7, %f6, 0f3ECCCCCD, %f5;
	ld.global.f32 	%f8, [%rd6+4];
	fma.rn.f32 	%f9, %f8, 0f3F000000, %f7;
	ld.global.f32 	%f10, [%rd6+20];
	fma.rn.f32 	%f11, %f10, 0f3F19999A, %f9;
	ld.global.f32 	%f12, [%rd6+36];
	fma.rn.f32 	%f13, %f12, 0f3F333333, %f11;
	ld.global.f32 	%f14, [%rd6+8];
	mul.f32 	%f15, %f14, 0f3F4CCCCD;
	sub.f32 	%f16, %f13, %f15;
	ld.global.f32 	%f17, [%rd6+24];
	mul.f32 	%f18, %f17, 0f3F666666;
	sub.f32 	%f19, %f16, %f18;
	ld.global.f32 	%f20, [%rd6+40];
	fma.rn.f32 	%f21, %f20, 0f3DCCCCCD, %f19;
	mul.wide.s32 	%rd7, %r10, 4;
	add.s64 	%rd8, %rd2, %rd7;
	st.global.f32 	[%rd8+4], %f21;
	ld.global.f32 	%f22, [%rd6+4];
	mul.f32 	%f23, %f22, 0f3E4CCCCD;
	ld.global.f32 	%f24, [%rd6+20];
	mul.f32 	%f25, %f24, 0f3E99999A;
	sub.f32 	%f26, %f23, %f25;
	ld.global.f32 	%f27, [%rd6+36];
	fma.rn.f32 	%f28, %f27, 0f3ECCCCCD, %f26;
	ld.global.f32 	%f29, [%rd6+8];
	fma.rn.f32 	%f30, %f29, 0f3F000000, %f28;
	ld.global.f32 	%f31, [%rd6+24];
	fma.rn.f32 	%f32, %f31, 0f3F19999A, %f30;
	ld.global.f32 	%f33, [%rd6+40];
	fma.rn.f32 	%f34, %f33, 0f3F333333, %f32;
	ld.global.f32 	%f35, [%rd6+12];
	mul.f32 	%f36, %f35, 0f3F4CCCCD;
	sub.f32 	%f37, %f34, %f36;
	ld.global.f32 	%f38, [%rd6+28];
	mul.f32 	%f39, %f38, 0f3F666666;
	sub.f32 	%f40, %f37, %f39;
	ld.global.f32 	%f41, [%rd6+44];
	fma.rn.f32 	%f42, %f41, 0f3DCCCCCD, %f40;
	st.global.f32 	[%rd8+8], %f42;
	add.s32 	%r12, %r12, %r3;
	setp.lt.s32 	%p2, %r12, 3;
	@%p2 bra 	$L__BB0_2;
$L__BB0_3:
	ret;

}
	// .globl	_Z12min_diagonalPfS_
.visible .entry _Z12min_diagonalPfS_(
	.param .u64 .ptr .align 1 _Z12min_diagonalPfS__param_0,
	.param .u64 .ptr .align 1 _Z12min_diagonalPfS__param_1
)
{
	.reg .pred 	%p<4>;
	.reg .b32 	%r<14>;
	.reg .b32 	%f<7>;
	.reg .b64 	%rd<11>;

	ld.param.u64 	%rd4, [_Z12min_diagonalPfS__param_0];
	ld.param.u64 	%rd3, [_Z12min_diagonalPfS__param_1];
	cvta.to.global.u64 	%rd1, %rd4;
	mov.u32 	%r6, %ctaid.x;
	mov.u32 	%r1, %ntid.x;
	mov.u32 	%r7, %tid.x;
	mad.lo.s32 	%r13, %r6, %r1, %r7;
	setp.gt.s32 	%p1, %r13, 3;
	@%p1 bra 	$L__BB1_5;
	cvta.to.global.u64 	%rd5, %rd3;
	shl.b32 	%r8, %r13, 2;
	add.s32 	%r9, %r8, %r13;
	mul.wide.s32 	%rd6, %r9, 4;
	add.s64 	%rd7, %rd1, %rd6;
	ld.global.f32 	%f6, [%rd7];
	mul.wide.s32 	%rd8, %r13, 4;
	add.s64 	%rd2, %rd5, %rd8;
	st.global.f32 	[%rd2], %f6;
	mov.u32 	%r10, %nctaid.x;
	mul.lo.s32 	%r3, %r1, %r10;
$L__BB1_2:
	shl.b32 	%r11, %r13, 2;
	add.s32 	%r12, %r11, %r13;
	mul.wide.s32 	%rd9, %r12, 4;
	add.s64 	%rd10, %rd1, %rd9;
	ld.global.f32 	%f3, [%rd10];
	setp.geu.f32 	%p2, %f3, %f6;
	@%p2 bra 	$L__BB1_4;
	st.global.f32 	[%rd2], %f3;
	mov.f32 	%f6, %f3;
$L__BB1_4:
	add.s32 	%r13, %r13, %r3;
	setp.lt.s32 	%p3, %r13, 4;
	@%p3 bra 	$L__BB1_2;
$L__BB1_5:
	ret;

}


// ===== COMPILED SASS (sm_100) =====

	.target	sm_100

	.elftype	@"ET_EXEC"


//--------------------- .note.nv.tkinfo           --------------------------
	.section	.note.nv.tkinfo,"",@"SHT_NOTE"
	.sectionflags	@"SHF_NOTE_NV_TKINFO"
	.tkinfo
        /*0018*/ 	.word	0x00000002
        /*0030*/ 	.string	""
        /*0030*/ 	.string	"ptxas"
        /*0030*/ 	.string	"Cuda compilation tools, release 13.0, V13.0.88"
        /*0030*/ 	.string	"Build cuda_13.0.r13.0/compiler.36424714_0"
        /*0030*/ 	.string	"-arch sm_100 -m 64 "



//--------------------- .note.nv.cuinfo           --------------------------
	.section	.note.nv.cuinfo,"",@"SHT_NOTE"
	.sectionflags	@"SHF_NOTE_NV_CUINFO"
        /*0018*/ 	.short	0x0002
        /*001a*/ 	.short	0x0064
        /*001c*/ 	.short	0x0082
	.zero		2


//--------------------- .nv.info                  --------------------------
	.section	.nv.info,"",@"SHT_CUDA_INFO"
	.align	4


	//----- nvinfo : EIATTR_REGCOUNT
	.align		4
        /*0000*/ 	.byte	0x04, 0x2f
        /*0002*/ 	.short	(.L_1 - .L_0)
	.align		4
.L_0:
        /*0004*/ 	.word	index@(_Z11convolutionPfS_)
        /*0008*/ 	.word	0x0000001c


	//----- nvinfo : EIATTR_FRAME_SIZE
	.align		4
.L_1:
        /*000c*/ 	.byte	0x04, 0x11
        /*000e*/ 	.short	(.L_3 - .L_2)
	.align		4
.L_2:
        /*0010*/ 	.word	index@(_Z11convolutionPfS_)
        /*0014*/ 	.word	0x00000000


	//----- nvinfo : EIATTR_REGCOUNT
	.align		4
.L_3:
        /*0018*/ 	.byte	0x04, 0x2f
        /*001a*/ 	.short	(.L_5 - .L_4)
	.align		4
.L_4:
        /*001c*/ 	.word	index@(_Z12min_diagonalPfS_)
        /*0020*/ 	.word	0x0000000e


	//----- nvinfo : EIATTR_FRAME_SIZE
	.align		4
.L_5:
        /*0024*/ 	.byte	0x04, 0x11
        /*0026*/ 	.short	(.L_7 - .L_6)
	.align		4
.L_6:
        /*0028*/ 	.word	index@(_Z12min_diagonalPfS_)
        /*002c*/ 	.word	0x00000000


	//----- nvinfo : EIATTR_MIN_STACK_SIZE
	.align		4
.L_7:
        /*0030*/ 	.byte	0x04, 0x12
        /*0032*/ 	.short	(.L_9 - .L_8)
	.align		4
.L_8:
        /*0034*/ 	.word	index@(_Z12min_diagonalPfS_)
        /*0038*/ 	.word	0x00000000


	//----- nvinfo : EIATTR_MIN_STACK_SIZE
	.align		4
.L_9:
        /*003c*/ 	.byte	0x04, 0x12
        /*003e*/ 	.short	(.L_11 - .L_10)
	.align		4
.L_10:
        /*0040*/ 	.word	index@(_Z11convolutionPfS_)
        /*0044*/ 	.word	0x00000000
.L_11:


//--------------------- .nv.compat                --------------------------
	.section	.nv.compat,"",@"SHT_CUDA_COMPAT_INFO"
	.align	4
        /*0000*/ 	.byte	0x02, 0x09, 0x00, 0x00, 0x02, 0x02, 0x01, 0x00, 0x02, 0x05, 0x05, 0x00, 0x03, 0x07, 0x01, 0x01
        /*0010*/ 	.byte	0x02, 0x03, 0x00, 0x00, 0x02, 0x06, 0x01, 0x00, 0x04, 0x0b, 0x08, 0x00, 0x09, 0x00, 0x00, 0x00
        /*0020*/ 	.byte	0x00, 0x00, 0x00, 0x00


//--------------------- .nv.info._Z12min_diagonalPfS_ --------------------------
	.section	.nv.info._Z12min_diagonalPfS_,"",@"SHT_CUDA_INFO"
	.sectionflags	@""
	.align	4


	//----- nvinfo : EIATTR_CUDA_API_VERSION
	.align		4
        /*0000*/ 	.byte	0x04, 0x37
        /*0002*/ 	.short	(.L_13 - .L_12)
.L_12:
        /*0004*/ 	.word	0x00000082


	//----- nvinfo : EIATTR_KPARAM_INFO
	.align		4
.L_13:
        /*0008*/ 	.byte	0x04, 0x17
        /*000a*/ 	.short	(.L_15 - .L_14)
.L_14:
        /*000c*/ 	.word	0x00000000
        /*0010*/ 	.short	0x0001
        /*0012*/ 	.short	0x0008
        /*0014*/ 	.byte	0x00, 0xf5, 0x21, 0x00


	//----- nvinfo : EIATTR_KPARAM_INFO
	.align		4
.L_15:
        /*0018*/ 	.byte	0x04, 0x17
        /*001a*/ 	.short	(.L_17 - .L_16)
.L_16:
        /*001c*/ 	.word	0x00000000
        /*0020*/ 	.short	0x0000
        /*0022*/ 	.short	0x0000
        /*0024*/ 	.byte	0x00, 0xf5, 0x21, 0x00


	//----- nvinfo : EIATTR_SPARSE_MMA_MASK
	.align		4
.L_17:
        /*0028*/ 	.byte	0x03, 0x50
        /*002a*/ 	.short	0x0000


	//----- nvinfo : EIATTR_MAXREG_COUNT
	.align		4
        /*002c*/ 	.byte	0x03, 0x1b
        /*002e*/ 	.short	0x00ff


	//----- nvinfo : EIATTR_MERCURY_ISA_VERSION
	.align		4
        /*0030*/ 	.byte	0x03, 0x5f
        /*0032*/ 	.short	0x0101


	//----- nvinfo : EIATTR_VRC_CTA_INIT_COUNT
	.align		4
        /*0034*/ 	.byte	0x02, 0x4a
	.zero		1
	.zero		1


	//----- nvinfo : EIATTR_EXIT_INSTR_OFFSETS
	.align		4
        /*0038*/ 	.byte	0x04, 0x1c
        /*003a*/ 	.short	(.L_19 - .L_18)


	//   ....[0]....
.L_18:
        /*003c*/ 	.word	0x00000060


	//   ....[1]....
        /*0040*/ 	.word	0x000001b0


	//----- nvinfo : EIATTR_CRS_STACK_SIZE
	.align		4
.L_19:
        /*0044*/ 	.byte	0x04, 0x1e
        /*0046*/ 	.short	(.L_21 - .L_20)
.L_20:
        /*0048*/ 	.word	0x00000000


	//----- nvinfo : EIATTR_CBANK_PARAM_SIZE
	.align		4
.L_21:
        /*004c*/ 	.byte	0x03, 0x19
        /*004e*/ 	.short	0x0010


	//----- nvinfo : EIATTR_PARAM_CBANK
	.align		4
        /*0050*/ 	.byte	0x04, 0x0a
        /*0052*/ 	.short	(.L_23 - .L_22)
	.align		4
.L_22:
        /*0054*/ 	.word	index@(.nv.constant0._Z12min_diagonalPfS_)
        /*0058*/ 	.short	0x0380
        /*005a*/ 	.short	0x0010


	//----- nvinfo : EIATTR_SW_WAR
	.align		4
.L_23:
        /*005c*/ 	.byte	0x04, 0x36
        /*005e*/ 	.short	(.L_25 - .L_24)
.L_24:
        /*0060*/ 	.word	0x00000008
.L_25:


//--------------------- .nv.info._Z11convolutionPfS_ --------------------------
	.section	.nv.info._Z11convolutionPfS_,"",@"SHT_CUDA_INFO"
	.sectionflags	@""
	.align	4


	//----- nvinfo : EIATTR_CUDA_API_VERSION
	.align		4
        /*0000*/ 	.byte	0x04, 0x37
        /*0002*/ 	.short	(.L_27 - .L_26)
.L_26:
        /*0004*/ 	.word	0x00000082


	//----- nvinfo : EIATTR_KPARAM_INFO
	.align		4
.L_27:
        /*0008*/ 	.byte	0x04, 0x17
        /*000a*/ 	.short	(.L_29 - .L_28)
.L_28:
        /*000c*/ 	.word	0x00000000
        /*0010*/ 	.short	0x0001
        /*0012*/ 	.short	0x0008
        /*0014*/ 	.byte	0x00, 0xf5, 0x21, 0x00


	//----- nvinfo : EIATTR_KPARAM_INFO
	.align		4
.L_29:
        /*0018*/ 	.byte	0x04, 0x17
        /*001a*/ 	.short	(.L_31 - .L_30)
.L_30:
        /*001c*/ 	.word	0x00000000
        /*0020*/ 	.short	0x0000
        /*0022*/ 	.short	0x0000
        /*0024*/ 	.byte	0x00, 0xf5, 0x21, 0x00


	//----- nvinfo : EIATTR_SPARSE_MMA_MASK
	.align		4
.L_31:
        /*0028*/ 	.byte	0x03, 0x50
        /*002a*/ 	.short	0x0000


	//----- nvinfo : EIATTR_MAXREG_COUNT
	.align		4
        /*002c*/ 	.byte	0x03, 0x1b
        /*002e*/ 	.short	0x00ff


	//----- nvinfo : EIATTR_MERCURY_ISA_VERSION
	.align		4
        /*0030*/ 	.byte	0x03, 0x5f
        /*0032*/ 	.short	0x0101


	//----- nvinfo : EIATTR_VRC_CTA_INIT_COUNT
	.align		4
        /*0034*/ 	.byte	0x02, 0x4a
	.zero		1
	.zero		1


	//----- nvinfo : EIATTR_EXIT_INSTR_OFFSETS
	.align		4
        /*0038*/ 	.byte	0x04, 0x1c
        /*003a*/ 	.short	(.L_33 - .L_32)


	//   ....[0]....
.L_32:
        /*003c*/ 	.word	0x00000070


	//   ....[1]....
        /*0040*/ 	.word	0x000003a0


	//----- nvinfo : EIATTR_CRS_STACK_SIZE
	.align		4
.L_33:
        /*0044*/ 	.byte	0x04, 0x1e
        /*0046*/ 	.short	(.L_35 - .L_34)
.L_34:
        /*0048*/ 	.word	0x00000000


	//----- nvinfo : EIATTR_CBANK_PARAM_SIZE
	.align		4
.L_35:
        /*004c*/ 	.byte	0x03, 0x19
        /*004e*/ 	.short	0x0010


	//----- nvinfo : EIATTR_PARAM_CBANK
	.align		4
        /*0050*/ 	.byte	0x04, 0x0a
        /*0052*/ 	.short	(.L_37 - .L_36)
	.align		4
.L_36:
        /*0054*/ 	.word	index@(.nv.constant0._Z11convolutionPfS_)
        /*0058*/ 	.short	0x0380
        /*005a*/ 	.short	0x0010


	//----- nvinfo : EIATTR_SW_WAR
	.align		4
.L_37:
        /*005c*/ 	.byte	0x04, 0x36
        /*005e*/ 	.short	(.L_39 - .L_38)
.L_38:
        /*0060*/ 	.word	0x00000008
.L_39:


//--------------------- .nv.callgraph             --------------------------
	.section	.nv.callgraph,"",@"SHT_CUDA_CALLGRAPH"
	.align	4
	.sectionentsize	8
	.align		4
        /*0000*/ 	.word	0x00000000
	.align		4
        /*0004*/ 	.word	0xffffffff
	.align		4
        /*0008*/ 	.word	0x00000000
	.align		4
        /*000c*/ 	.word	0xfffffffe
	.align		4
        /*0010*/ 	.word	0x00000000
	.align		4
        /*0014*/ 	.word	0xfffffffd
	.align		4
        /*0018*/ 	.word	0x00000000
	.align		4
        /*001c*/ 	.word	0xfffffffc


//--------------------- .text._Z12min_diagonalPfS_ --------------------------
	.section	.text._Z12min_diagonalPfS_,"ax",@progbits
	.align	128
        .global         _Z12min_diagonalPfS_
        .type           _Z12min_diagonalPfS_,@function
        .size           _Z12min_diagonalPfS_,(.L_x_4 - _Z12min_diagonalPfS_)
        .other          _Z12min_diagonalPfS_,@"STO_CUDA_ENTRY STV_DEFAULT"
_Z12min_diagonalPfS_:
.text._Z12min_diagonalPfS_:
[----:B------:R-:W-:Y:S01]  /*0000*/  LDC R1, c[0x0][0x37c] ;  /* 0x0000df00ff017b82 */ /* 0x000fe20000000800 */
[----:B------:R-:W0:Y:S07]  /*0010*/  S2R R0, SR_TID.X ;  /* 0x0000000000007919 */ /* 0x000e2e0000002100 */
[----:B------:R-:W0:Y:S08]  /*0020*/  S2UR UR4, SR_CTAID.X ;  /* 0x00000000000479c3 */ /* 0x000e300000002500 */
[----:B------:R-:W0:Y:S02]  /*0030*/  LDC R9, c[0x0][0x360] ;  /* 0x0000d800ff097b82 */ /* 0x000e240000000800 */
[----:B0-----:R-:W-:-:S05]  /*0040*/  IMAD R0, R9, UR4, R0 ;  /* 0x0000000409007c24 */ /* 0x001fca000f8e0200 */
[----:B------:R-:W-:-:S13]  /*0050*/  ISETP.GT.AND P0, PT, R0, 0x3, PT ;  /* 0x000000030000780c */ /* 0x000fda0003f04270 */
[----:B------:R-:W-:Y:S05]  /*0060*/  @P0 EXIT ;  /* 0x000000000000094d */ /* 0x000fea0003800000 */
[----:B------:R-:W0:Y:S01]  /*0070*/  LDC.64 R2, c[0x0][0x380] ;  /* 0x0000e000ff027b82 */ /* 0x000e220000000a00 */
[----:B------:R-:W1:Y:S01]  /*0080*/  LDCU.64 UR4, c[0x0][0x358] ;  /* 0x00006b00ff0477ac */ /* 0x000e620008000a00 */
[----:B------:R-:W-:Y:S01]  /*0090*/  LEA R5, R0, R0, 0x2 ;  /* 0x0000000000057211 */ /* 0x000fe200078e10ff */
[----:B------:R-:W2:Y:S05]  /*00a0*/  LDCU UR6, c[0x0][0x370] ;  /* 0x00006e00ff0677ac */ /* 0x000eaa0008000800 */
[----:B------:R-:W3:Y:S01]  /*00b0*/  LDC.64 R6, c[0x0][0x380] ;  /* 0x0000e000ff067b82 */ /* 0x000ee20000000a00 */
[----:B0-----:R-:W-:-:S07]  /*00c0*/  IMAD.WIDE R2, R5, 0x4, R2 ;  /* 0x0000000405027825 */ /* 0x001fce00078e0202 */
[----:B------:R-:W0:Y:S01]  /*00d0*/  LDC.64 R4, c[0x0][0x388] ;  /* 0x0000e200ff047b82 */ /* 0x000e220000000a00 */
[----:B-1----:R-:W4:Y:S01]  /*00e0*/  LDG.E R11, desc[UR4][R2.64] ;  /* 0x00000004020b7981 */ /* 0x002f22000c1e1900 */
[----:B--2---:R-:W-:Y:S02]  /*00f0*/  IMAD R9, R9, UR6, RZ ;  /* 0x0000000609097c24 */ /* 0x004fe4000f8e02ff */
[----:B0-----:R-:W-:-:S05]  /*0100*/  IMAD.WIDE R4, R0, 0x4, R4 ;  /* 0x0000000400047825 */ /* 0x001fca00078e0204 */
[----:B---34-:R0:W-:Y:S02]  /*0110*/  STG.E desc[UR4][R4.64], R11 ;  /* 0x0000000b04007986 */ /* 0x0181e4000c101904 */
.L_x_0:
[----:B------:R-:W-:-:S05]  /*0120*/  LEA R3, R0, R0, 0x2 ;  /* 0x0000000000037211 */ /* 0x000fca00078e10ff */
[----:B-1----:R-:W-:-:S06]  /*0130*/  IMAD.WIDE R2, R3, 0x4, R6 ;  /* 0x0000000403027825 */ /* 0x002fcc00078e0206 */
[----:B------:R-:W2:Y:S01]  /*0140*/  LDG.E R2, desc[UR4][R2.64] ;  /* 0x0000000402027981 */ /* 0x000ea2000c1e1900 */
[----:B------:R-:W-:-:S04]  /*0150*/  IADD3 R0, PT, PT, R9, R0, RZ ;  /* 0x0000000009007210 */ /* 0x000fc80007ffe0ff */
[----:B------:R-:W-:Y:S02]  /*0160*/  ISETP.GE.AND P1, PT, R0, 0x4, PT ;  /* 0x000000040000780c */ /* 0x000fe40003f26270 */
[----:B--2---:R-:W-:-:S13]  /*0170*/  FSETP.GEU.AND P0, PT, R2, R11, PT ;  /* 0x0000000b0200720b */ /* 0x004fda0003f0e000 */
[----:B------:R1:W-:Y:S01]  /*0180*/  @!P0 STG.E desc[UR4][R4.64], R2 ;  /* 0x0000000204008986 */ /* 0x0003e2000c101904 */
[----:B0-----:R-:W-:Y:S01]  /*0190*/  @!P0 MOV R11, R2 ;  /* 0x00000002000b8202 */ /* 0x001fe20000000f00 */
[----:B------:R-:W-:Y:S06]  /*01a0*/  @!P1 BRA `(.L_x_0) ;  /* 0xfffffffc00dc9947 */ /* 0x000fec000383ffff */
[----:B------:R-:W-:Y:S05]  /*01b0*/  EXIT ;  /* 0x000000000000794d */ /* 0x000fea0003800000 */
.L_x_1:
[----:B------:R-:W-:-:S00]  /*01c0*/  BRA `(.L_x_1) ;  /* 0xfffffffc00fc7947 */ /* 0x000fc0000383ffff */
[----:B------:R-:W-:-:S00]  /*01d0*/  NOP ;  /* 0x0000000000007918 */ /* 0x000fc00000000000 */
        /* <DEDUP_REMOVED lines=10> */
.L_x_4:


//--------------------- .text._Z11convolutionPfS_ --------------------------
	.section	.text._Z11convolutionPfS_,"ax",@progbits
	.align	128
        .global         _Z11convolutionPfS_
        .type           _Z11convolutionPfS_,@function
        .size           _Z11convolutionPfS_,(.L_x_5 - _Z11convolutionPfS_)
        .other          _Z11convolutionPfS_,@"STO_CUDA_ENTRY STV_DEFAULT"
_Z11convolutionPfS_:
.text._Z11convolutionPfS_:
[----:B------:R-:W-:Y:S01]  /*0000*/  LDC R1, c[0x0][0x37c] ;  /* 0x0000df00ff017b82 */ /* 0x000fe20000000800 */
[----:B------:R-:W0:Y:S07]  /*0010*/  S2R R7, SR_TID.X ;  /* 0x0000000000077919 */ /* 0x000e2e0000002100 */
[----:B------:R-:W0:Y:S08]  /*0020*/  S2UR UR4, SR_CTAID.X ;  /* 0x00000000000479c3 */ /* 0x000e300000002500 */
[----:B------:R-:W0:Y:S02]  /*0030*/  LDC R0, c[0x0][0x360] ;  /* 0x0000d800ff007b82 */ /* 0x000e240000000800 */
[----:B0-----:R-:W-:-:S05]  /*0040*/  IMAD R7, R0, UR4, R7 ;  /* 0x0000000400077c24 */ /* 0x001fca000f8e0207 */
[----:B------:R-:W-:-:S04]  /*0050*/  IADD3 R2, PT, PT, R7, -0x1, RZ ;  /* 0xffffffff07027810 */ /* 0x000fc80007ffe0ff */
[----:B------:R-:W-:-:S13]  /*0060*/  ISETP.GT.U32.AND P0, PT, R2, 0x1, PT ;  /* 0x000000010200780c */ /* 0x000fda0003f04070 */
[----:B------:R-:W-:Y:S05]  /*0070*/  @P0 EXIT ;  /* 0x000000000000094d */ /* 0x000fea0003800000 */
[----:B------:R-:W0:Y:S01]  /*0080*/  LDCU UR4, c[0x0][0x370] ;  /* 0x00006e00ff0477ac */ /* 0x000e220008000800 */
[----:B------:R-:W1:Y:S01]  /*0090*/  LDCU.64 UR6, c[0x0][0x358] ;  /* 0x00006b00ff0677ac */ /* 0x000e620008000a00 */
[----:B0-----:R-:W-:-:S07]  /*00a0*/  IMAD R0, R0, UR4, RZ ;  /* 0x0000000400007c24 */ /* 0x001fce000f8e02ff */
.L_x_2:
[----:B0-----:R-:W0:Y:S01]  /*00b0*/  LDC.64 R2, c[0x0][0x380] ;  /* 0x0000e000ff027b82 */ /* 0x001e220000000a00 */
[----:B------:R-:W-:-:S04]  /*00c0*/  SHF.L.U32 R9, R7, 0x2, RZ ;  /* 0x0000000207097819 */ /* 0x000fc800000006ff */
[----:B------:R-:W-:-:S05]  /*00d0*/  IADD3 R5, PT, PT, R9, -0x4, RZ ;  /* 0xfffffffc09057810 */ /* 0x000fca0007ffe0ff */
[----:B0-----:R-:W-:-:S05]  /*00e0*/  IMAD.WIDE R2, R5, 0x4, R2 ;  /* 0x0000000405027825 */ /* 0x001fca00078e0202 */
[----:B-1----:R-:W2:Y:S04]  /*00f0*/  LDG.E R5, desc[UR6][R2.64+0x10] ;  /* 0x0000100602057981 */ /* 0x002ea8000c1e1900 */
[----:B------:R-:W3:Y:S04]  /*0100*/  LDG.E R4, desc[UR6][R2.64] ;  /* 0x0000000602047981 */ /* 0x000ee8000c1e1900 */
[----:B------:R-:W4:Y:S04]  /*0110*/  LDG.E R11, desc[UR6][R2.64+0x20] ;  /* 0x00002006020b7981 */ /* 0x000f28000c1e1900 */
[----:B------:R-:W5:Y:S04]  /*0120*/  LDG.E R13, desc[UR6][R2.64+0x4] ;  /* 0x00000406020d7981 */ /* 0x000f68000c1e1900 */
[----:B------:R-:W5:Y:S04]  /*0130*/  LDG.E R15, desc[UR6][R2.64+0x14] ;  /* 0x00001406020f7981 */ /* 0x000f68000c1e1900 */
[----:B------:R-:W5:Y:S04]  /*0140*/  LDG.E R17, desc[UR6][R2.64+0x24] ;  /* 0x0000240602117981 */ /* 0x000f68000c1e1900 */
[----:B------:R-:W5:Y:S04]  /*0150*/  LDG.E R19, desc[UR6][R2.64+0x8] ;  /* 0x0000080602137981 */ /* 0x000f68000c1e1900 */
[----:B------:R-:W5:Y:S04]  /*0160*/  LDG.E R21, desc[UR6][R2.64+0x18] ;  /* 0x0000180602157981 */ /* 0x000f68000c1e1900 */
[----:B------:R-:W5:Y:S01]  /*0170*/  LDG.E R23, desc[UR6][R2.64+0x28] ;  /* 0x0000280602177981 */ /* 0x000f62000c1e1900 */
[----:B--2---:R-:W-:-:S04]  /*0180*/  FMUL R5, R5, 0.30000001192092895508 ;  /* 0x3e99999a05057820 */ /* 0x004fc80000400000 */
[----:B---3--:R-:W-:Y:S02]  /*0190*/  FFMA R6, R4, 0.20000000298023223877, -R5 ;  /* 0x3e4ccccd04067823 */ /* 0x008fe40000000805 */
[----:B------:R-:W0:Y:S02]  /*01a0*/  LDC.64 R4, c[0x0][0x388] ;  /* 0x0000e200ff047b82 */ /* 0x000e240000000a00 */
[----:B----4-:R-:W-:-:S04]  /*01b0*/  FFMA R6, R11, 0.40000000596046447754, R6 ;  /* 0x3ecccccd0b067823 */ /* 0x010fc80000000006 */
[----:B-----5:R-:W-:-:S04]  /*01c0*/  FFMA R6, R13, 0.5, R6 ;  /* 0x3f0000000d067823 */ /* 0x020fc80000000006 */
[----:B------:R-:W-:-:S04]  /*01d0*/  FFMA R6, R15, 0.60000002384185791016, R6 ;  /* 0x3f19999a0f067823 */ /* 0x000fc80000000006 */
[----:B------:R-:W-:-:S04]  /*01e0*/  FFMA R6, R17, 0.69999998807907104492, R6 ;  /* 0x3f33333311067823 */ /* 0x000fc80000000006 */
[----:B------:R-:W-:-:S04]  /*01f0*/  FFMA R6, R19, -0.80000001192092895508, R6 ;  /* 0xbf4ccccd13067823 */ /* 0x000fc80000000006 */
[----:B------:R-:W-:Y:S01]  /*0200*/  FFMA R6, R21, -0.89999997615814208984, R6 ;  /* 0xbf66666615067823 */ /* 0x000fe20000000006 */
[----:B0-----:R-:W-:-:S04]  /*0210*/  IMAD.WIDE R4, R9, 0x4, R4 ;  /* 0x0000000409047825 */ /* 0x001fc800078e0204 */
[----:B------:R-:W-:-:S05]  /*0220*/  FFMA R23, R23, 0.10000000149011611938, R6 ;  /* 0x3dcccccd17177823 */ /* 0x000fca0000000006 */
[----:B------:R0:W-:Y:S04]  /*0230*/  STG.E desc[UR6][R4.64+0x4], R23 ;  /* 0x0000041704007986 */ /* 0x0001e8000c101906 */
[----:B------:R-:W2:Y:S04]  /*0240*/  LDG.E R8, desc[UR6][R2.64+0x14] ;  /* 0x0000140602087981 */ /* 0x000ea8000c1e1900 */
        /* <DEDUP_REMOVED lines=8> */
[----:B------:R-:W-:-:S04]  /*02d0*/  IADD3 R7, PT, PT, R0, R7, RZ ;  /* 0x0000000700077210 */ /* 0x000fc80007ffe0ff */
[----:B------:R-:W-:Y:S01]  /*02e0*/  ISETP.GE.AND P0, PT, R7, 0x3, PT ;  /* 0x000000030700780c */ /* 0x000fe20003f06270 */
[----:B--2---:R-:W-:-:S04]  /*02f0*/  FMUL R9, R8, 0.30000001192092895508 ;  /* 0x3e99999a08097820 */ /* 0x004fc80000400000 */
[----:B---3--:R-:W-:-:S04]  /*0300*/  FFMA R6, R6, 0.20000000298023223877, -R9 ;  /* 0x3e4ccccd06067823 */ /* 0x008fc80000000809 */
[----:B----4-:R-:W-:-:S04]  /*0310*/  FFMA R6, R11, 0.40000000596046447754, R6 ;  /* 0x3ecccccd0b067823 */ /* 0x010fc80000000006 */
[----:B-----5:R-:W-:-:S04]  /*0320*/  FFMA R6, R13, 0.5, R6 ;  /* 0x3f0000000d067823 */ /* 0x020fc80000000006 */
[----:B------:R-:W-:-:S04]  /*0330*/  FFMA R6, R15, 0.60000002384185791016, R6 ;  /* 0x3f19999a0f067823 */ /* 0x000fc80000000006 */
[----:B------:R-:W-:-:S04]  /*0340*/  FFMA R6, R17, 0.69999998807907104492, R6 ;  /* 0x3f33333311067823 */ /* 0x000fc80000000006 */
[----:B------:R-:W-:-:S04]  /*0350*/  FFMA R6, R19, -0.80000001192092895508, R6 ;  /* 0xbf4ccccd13067823 */ /* 0x000fc80000000006 */
[----:B------:R-:W-:-:S04]  /*0360*/  FFMA R6, R21, -0.89999997615814208984, R6 ;  /* 0xbf66666615067823 */ /* 0x000fc80000000006 */
[----:B------:R-:W-:-:S05]  /*0370*/  FFMA R25, R25, 0.10000000149011611938, R6 ;  /* 0x3dcccccd19197823 */ /* 0x000fca0000000006 */
[----:B------:R0:W-:Y:S01]  /*0380*/  STG.E desc[UR6][R4.64+0x8], R25 ;  /* 0x0000081904007986 */ /* 0x0001e2000c101906 */
[----:B------:R-:W-:Y:S05]  /*0390*/  @!P0 BRA `(.L_x_2) ;  /* 0xfffffffc00448947 */ /* 0x000fea000383ffff */
[----:B------:R-:W-:Y:S05]  /*03a0*/  EXIT ;  /* 0x000000000000794d */ /* 0x000fea0003800000 */
.L_x_3:
        /* <DEDUP_REMOVED lines=13> */
.L_x_5:


//--------------------- .nv.shared.reserved.0     --------------------------
	.section	.nv.shared.reserved.0,"aw",@nobits
	.weak		__nv_reservedSMEM_offset_0_alias
	.size		__nv_reservedSMEM_offset_0_alias, 0, 64
	.other		__nv_reservedSMEM_offset_0_alias,@"STO_CUDA_RESERVED_SHARED STV_DEFAULT"
__nv_reservedSMEM_offset_0_alias:
	.zero		0
	.zero		64


//--------------------- .nv.constant0._Z12min_diagonalPfS_ --------------------------
	.section	.nv.constant0._Z12min_diagonalPfS_,"a",@progbits
	.sectionflags	@""
	.align	4
.nv.constant0._Z12min_diagonalPfS_:
	.zero		912


//--------------------- .nv.constant0._Z11convolutionPfS_ --------------------------
	.section	.nv.constant0._Z11convolutionPfS_,"a",@progbits
	.sectionflags	@""
	.align	4
.nv.constant0._Z11convolutionPfS_:
	.zero		912


//--------------------- SYMBOLS --------------------------

	.type		.nv.reservedSmem.offset0,@object
	.size		.nv.reservedSmem.offset0,0x4
